//
// Generated by NVIDIA NVVM Compiler
//
// Compiler Build ID: CL-36424714
// Cuda compilation tools, release 13.0, V13.0.88
// Based on NVVM 20.0.0
//

.version 9.0
.target sm_100
.address_size 64

	// .globl	_Z10helloWorldv
.extern .func  (.param .b32 func_retval0) vprintf
(
	.param .b64 vprintf_param_0,
	.param .b64 vprintf_param_1
)
;
.global .align 1 .b8 $str[28] = {72, 101, 108, 108, 111, 44, 32, 87, 111, 114, 108, 100, 32, 102, 114, 111, 109, 32, 116, 104, 101, 32, 71, 80, 85, 33, 10};

.visible .entry _Z10helloWorldv()
{
	.reg .b32 	%r<3>;
	.reg .b64 	%rd<3>;

	mov.u64 	%rd1, $str;
	cvta.global.u64 	%rd2, %rd1;
	{ // callseq 0, 0
	.param .b64 param0;
	st.param.b64 	[param0], %rd2;
	.param .b64 param1;
	st.param.b64 	[param1], 0;
	.param .b32 retval0;
	call.uni (retval0), 
	vprintf, 
	(
	param0, 
	param1
	);
	ld.param.b32 	%r1, [retval0];
	} // callseq 0
	ret;

}


// ===== COMPILED SASS (sm_100) =====

	.target	sm_100

	.elftype	@"ET_EXEC"


//--------------------- .note.nv.tkinfo           --------------------------
	.section	.note.nv.tkinfo,"",@"SHT_NOTE"
	.sectionflags	@"SHF_NOTE_NV_TKINFO"
	.tkinfo
        /*0018*/ 	.word	0x00000002
        /*0030*/ 	.string	""
        /*0030*/ 	.string	"ptxas"
        /*0030*/ 	.string	"Cuda compilation tools, release 13.0, V13.0.88"
        /*0030*/ 	.string	"Build cuda_13.0.r13.0/compiler.36424714_0"
        /*0030*/ 	.string	"-arch sm_100 -m 64 "



//--------------------- .note.nv.cuinfo           --------------------------
	.section	.note.nv.cuinfo,"",@"SHT_NOTE"
	.sectionflags	@"SHF_NOTE_NV_CUINFO"
        /*0018*/ 	.short	0x0002
        /*001a*/ 	.short	0x0064
        /*001c*/ 	.short	0x0082
	.zero		2


//--------------------- .nv.info                  --------------------------
	.section	.nv.info,"",@"SHT_CUDA_INFO"
	.align	4


	//----- nvinfo : EIATTR_REGCOUNT
	.align		4
        /*0000*/ 	.byte	0x04, 0x2f
        /*0002*/ 	.short	(.L_2 - .L_1)
	.align		4
.L_1:
        /*0004*/ 	.word	index@(_Z10helloWorldv)
        /*0008*/ 	.word	0x00000018


	//----- nvinfo : EIATTR_FRAME_SIZE
	.align		4
.L_2:
        /*000c*/ 	.byte	0x04, 0x11
        /*000e*/ 	.short	(.L_4 - .L_3)
	.align		4
.L_3:
        /*0010*/ 	.word	index@(_Z10helloWorldv)
        /*0014*/ 	.word	0x00000000


	//----- nvinfo : EIATTR_MIN_STACK_SIZE
	.align		4
.L_4:
        /*0018*/ 	.byte	0x04, 0x12
        /*001a*/ 	.short	(.L_6 - .L_5)
	.align		4
.L_5:
        /*001c*/ 	.word	index@(_Z10helloWorldv)
        /*0020*/ 	.word	0x00000000
.L_6:


//--------------------- .nv.compat                --------------------------
	.section	.nv.compat,"",@"SHT_CUDA_COMPAT_INFO"
	.align	4
        /*0000*/ 	.byte	0x02, 0x09, 0x00, 0x00, 0x02, 0x02, 0x01, 0x00, 0x02, 0x05, 0x05, 0x00, 0x03, 0x07, 0x01, 0x01
        /*0010*/ 	.byte	0x02, 0x03, 0x00, 0x00, 0x02, 0x06, 0x01, 0x00, 0x04, 0x0b, 0x08, 0x00, 0x09, 0x00, 0x00, 0x00
        /*0020*/ 	.byte	0x00, 0x00, 0x00, 0x00


//--------------------- .nv.info._Z10helloWorldv  --------------------------
	.section	.nv.info._Z10helloWorldv,"",@"SHT_CUDA_INFO"
	.sectionflags	@""
	.align	4


	//----- nvinfo : EIATTR_CUDA_API_VERSION
	.align		4
        /*0000*/ 	.byte	0x04, 0x37
        /*0002*/ 	.short	(.L_8 - .L_7)
.L_7:
        /*0004*/ 	.word	0x00000082


	//----- nvinfo : EIATTR_SPARSE_MMA_MASK
	.align		4
.L_8:
        /*0008*/ 	.byte	0x03, 0x50
        /*000a*/ 	.short	0x0000


	//----- nvinfo : EIATTR_MAXREG_COUNT
	.align		4
        /*000c*/ 	.byte	0x03, 0x1b
        /*000e*/ 	.short	0x00ff


	//----- nvinfo : EIATTR_EXTERNS
	.align		4
        /*0010*/ 	.byte	0x04, 0x0f
        /*0012*/ 	.short	(.L_10 - .L_9)


	//   ....[0]....
	.align		4
.L_9:
        /*0014*/ 	.word	index@(vprintf)


	//----- nvinfo : EIATTR_MERCURY_ISA_VERSION
	.align		4
.L_10:
        /*0018*/ 	.byte	0x03, 0x5f
        /*001a*/ 	.short	0x0101


	//----- nvinfo : EIATTR_VRC_CTA_INIT_COUNT
	.align		4
        /*001c*/ 	.byte	0x02, 0x4a
	.zero		1
	.zero		1


	//----- nvinfo : EIATTR_SYSCALL_OFFSETS
	.align		4
        /*0020*/ 	.byte	0x04, 0x46
        /*0022*/ 	.short	(.L_12 - .L_11)


	//   ....[0]....
.L_11:
        /*0024*/ 	.word	0x00000080


	//----- nvinfo : EIATTR_EXIT_INSTR_OFFSETS
	.align		4
.L_12:
        /*0028*/ 	.byte	0x04, 0x1c
        /*002a*/ 	.short	(.L_14 - .L_13)


	//   ....[0]....
.L_13:
        /*002c*/ 	.word	0x00000090


	//----- nvinfo : EIATTR_SW_WAR
	.align		4
.L_14:
        /*0030*/ 	.byte	0x04, 0x36
        /*0032*/ 	.short	(.L_16 - .L_15)
.L_15:
        /*0034*/ 	.word	0x00000008
.L_16:


//--------------------- .nv.callgraph             --------------------------
	.section	.nv.callgraph,"",@"SHT_CUDA_CALLGRAPH"
	.align	4
	.sectionentsize	8
	.align		4
        /*0000*/ 	.word	0x00000000
	.align		4
        /*0004*/ 	.word	0xffffffff
	.align		4
        /*0008*/ 	.word	index@(_Z10helloWorldv)
	.align		4
        /*000c*/ 	.word	index@(vprintf)
	.align		4
        /*0010*/ 	.word	0x00000000
	.align		4
        /*0014*/ 	.word	0xfffffffe
	.align		4
        /*0018*/ 	.word	0x00000000
	.align		4
        /*001c*/ 	.word	0xfffffffd
	.align		4
        /*0020*/ 	.word	0x00000000
	.align		4
        /*0024*/ 	.word	0xfffffffc


//--------------------- .nv.constant4             --------------------------
	.section	.nv.constant4,"a",@progbits
	.align	8
	.align		8
.nv.constant4:
        /*0000*/ 	.dword	vprintf
	.align		8
        /*0008*/ 	.dword	$str


//--------------------- .text._Z10helloWorldv     --------------------------
	.section	.text._Z10helloWorldv,"ax",@progbits
	.align	128
        .global         _Z10helloWorldv
        .type           _Z10helloWorldv,@function
        .size           _Z10helloWorldv,(.L_x_2 - _Z10helloWorldv)
        .other          _Z10helloWorldv,@"STO_CUDA_ENTRY STV_DEFAULT"
_Z10helloWorldv:
.text._Z10helloWorldv:
[----:B------:R-:W0:Y:S01]  /*0000*/  LDC R1, c[0x0][0x37c] ;  /* 0x0000df00ff017b82 */ /* 0x000e220000000800 */
[----:B------:R-:W-:Y:S01]  /*0010*/  MOV R0, 0x0 ;  /* 0x0000000000007802 */ /* 0x000fe20000000f00 */
[----:B------:R-:W1:Y:S01]  /*0020*/  LDCU.64 UR4, c[0x4][0x8] ;  /* 0x01000100ff0477ac */ /* 0x000e620008000a00 */
[----:B------:R-:W-:-:S05]  /*0030*/  CS2R R6, SRZ ;  /* 0x0000000000067805 */ /* 0x000fca000001ff00 */
[----:B------:R2:W3:Y:S01]  /*0040*/  LDC.64 R2, c[0x4][R0] ;  /* 0x0100000000027b82 */ /* 0x0004e20000000a00 */
[----:B-1----:R-:W-:Y:S02]  /*0050*/  IMAD.U32 R4, RZ, RZ, UR4 ;  /* 0x00000004ff047e24 */ /* 0x002fe4000f8e00ff */
[----:B--2---:R-:W-:-:S07]  /*0060*/  IMAD.U32 R5, RZ, RZ, UR5 ;  /* 0x00000005ff057e24 */ /* 0x004fce000f8e00ff */
[----:B------:R-:W-:-:S07]  /*0070*/  LEPC R20, `(.L_x_0) ;  /* 0x000000001014794e */ /* 0x000fce0000000000 */
[----:B0--3--:R-:W-:Y:S05]  /*0080*/  CALL.ABS.NOINC R2 ;  /* 0x0000000002007343 */ /* 0x009fea0003c00000 */
.L_x_0:
[----:B------:R-:W-:Y:S05]  /*0090*/  EXIT ;  /* 0x000000000000794d */ /* 0x000fea0003800000 */
.L_x_1:
[----:B------:R-:W-:-:S00]  /*00a0*/  BRA `(.L_x_1) ;  /* 0xfffffffc00fc7947 */ /* 0x000fc0000383ffff */
[----:B------:R-:W-:-:S00]  /*00b0*/  NOP ;  /* 0x0000000000007918 */ /* 0x000fc00000000000 */
        /* <DEDUP_REMOVED lines=12> */
.L_x_2:


//--------------------- .nv.global.init           --------------------------
	.section	.nv.global.init,"aw",@progbits
.nv.global.init:
	.type		$str,@object
	.size		$str,(.L_0 - $str)
$str:
        /*0000*/ 	.byte	0x48, 0x65, 0x6c, 0x6c, 0x6f, 0x2c, 0x20, 0x57, 0x6f, 0x72, 0x6c, 0x64, 0x20, 0x66, 0x72, 0x6f
        /*0010*/ 	.byte	0x6d, 0x20, 0x74, 0x68, 0x65, 0x20, 0x47, 0x50, 0x55, 0x21, 0x0a, 0x00
.L_0:


//--------------------- .nv.shared.reserved.0     --------------------------
	.section	.nv.shared.reserved.0,"aw",@nobits
	.weak		__nv_reservedSMEM_offset_0_alias
	.size		__nv_reservedSMEM_offset_0_alias, 0, 64
	.other		__nv_reservedSMEM_offset_0_alias,@"STO_CUDA_RESERVED_SHARED STV_DEFAULT"
__nv_reservedSMEM_offset_0_alias:
	.zero		0
	.zero		64


//--------------------- .nv.constant0._Z10helloWorldv --------------------------
	.section	.nv.constant0._Z10helloWorldv,"a",@progbits
	.sectionflags	@""
	.align	4
.nv.constant0._Z10helloWorldv:
	.zero		896


//--------------------- SYMBOLS --------------------------

	.type		.nv.reservedSmem.offset0,@object
	.size		.nv.reservedSmem.offset0,0x4
	.type		vprintf,@function
